	.headerflags	@"EF_CUDA_TEXMODE_UNIFIED EF_CUDA_64BIT_ADDRESS EF_CUDA_ACCELERATORS EF_CUDA_SM90 EF_CUDA_VIRTUAL_SM(EF_CUDA_SM90)"
	.elftype	@"ET_EXEC"


//--------------------- .nv.info                  --------------------------
	.section	.nv.info,"",@"SHT_CUDA_INFO"
	.align	4


	//----- nvinfo : EIATTR_REGCOUNT
	.align		4
        /*0000*/ 	.byte	0x04, 0x2f
        /*0002*/ 	.short	(.L_1 - .L_0)
	.align		4
.L_0:
        /*0004*/ 	.word	index@(triton_poi_fused_2)
        /*0008*/ 	.word	0x0000001f


	//----- nvinfo : EIATTR_MIN_STACK_SIZE
	.align		4
.L_1:
        /*000c*/ 	.byte	0x04, 0x12
        /*000e*/ 	.short	(.L_3 - .L_2)
	.align		4
.L_2:
        /*0010*/ 	.word	index@(triton_poi_fused_2)
        /*0014*/ 	.word	0x00000000


	//----- nvinfo : EIATTR_FRAME_SIZE
	.align		4
.L_3:
        /*0018*/ 	.byte	0x04, 0x11
        /*001a*/ 	.short	(.L_5 - .L_4)
	.align		4
.L_4:
        /*001c*/ 	.word	index@(triton_poi_fused_2)
        /*0020*/ 	.word	0x00000000


	//----- nvinfo : EIATTR_MIN_STACK_SIZE
	.align		4
.L_5:
        /*0024*/ 	.byte	0x04, 0x12
        /*0026*/ 	.short	(.L_7 - .L_6)
	.align		4
.L_6:
        /*0028*/ 	.word	index@(triton_poi_fused_2)
        /*002c*/ 	.word	0x00000000
.L_7:


//--------------------- .nv.info.triton_poi_fused_2 --------------------------
	.section	.nv.info.triton_poi_fused_2,"",@"SHT_CUDA_INFO"
	.sectionflags	@""
	.align	4


	//----- nvinfo : EIATTR_CUDA_API_VERSION
	.align		4
        /*0000*/ 	.byte	0x04, 0x37
        /*0002*/ 	.short	(.L_9 - .L_8)
.L_8:
        /*0004*/ 	.word	0x0000007c


	//----- nvinfo : EIATTR_KPARAM_INFO
	.align		4
.L_9:
        /*0008*/ 	.byte	0x04, 0x17
        /*000a*/ 	.short	(.L_11 - .L_10)
.L_10:
        /*000c*/ 	.word	0x00000000
        /*0010*/ 	.short	0x0003
        /*0012*/ 	.short	0x0014
        /*0014*/ 	.byte	0x00, 0xf0, 0x11, 0x00


	//----- nvinfo : EIATTR_KPARAM_INFO
	.align		4
.L_11:
        /*0018*/ 	.byte	0x04, 0x17
        /*001a*/ 	.short	(.L_13 - .L_12)
.L_12:
        /*001c*/ 	.word	0x00000000
        /*0020*/ 	.short	0x0002
        /*0022*/ 	.short	0x0010
        /*0024*/ 	.byte	0x00, 0xf0, 0x11, 0x00


	//----- nvinfo : EIATTR_KPARAM_INFO
	.align		4
.L_13:
        /*0028*/ 	.byte	0x04, 0x17
        /*002a*/ 	.short	(.L_15 - .L_14)
.L_14:
        /*002c*/ 	.word	0x00000000
        /*0030*/ 	.short	0x0001
        /*0032*/ 	.short	0x0008
        /*0034*/ 	.byte	0x00, 0xf4, 0x21, 0x00


	//----- nvinfo : EIATTR_KPARAM_INFO
	.align		4
.L_15:
        /*0038*/ 	.byte	0x04, 0x17
        /*003a*/ 	.short	(.L_17 - .L_16)
.L_16:
        /*003c*/ 	.word	0x00000000
        /*0040*/ 	.short	0x0000
        /*0042*/ 	.short	0x0000
        /*0044*/ 	.byte	0x00, 0xf4, 0x21, 0x00


	//----- nvinfo : EIATTR_SPARSE_MMA_MASK
	.align		4
.L_17:
        /*0048*/ 	.byte	0x03, 0x50
        /*004a*/ 	.short	0x0000


	//----- nvinfo : EIATTR_MAXREG_COUNT
	.align		4
        /*004c*/ 	.byte	0x03, 0x1b
        /*004e*/ 	.short	0x00ff


	//----- nvinfo : EIATTR_EXIT_INSTR_OFFSETS
	.align		4
        /*0050*/ 	.byte	0x04, 0x1c
        /*0052*/ 	.short	(.L_19 - .L_18)


	//   ....[0]....
.L_18:
        /*0054*/ 	.word	0x000005e0


	//   ....[1]....
        /*0058*/ 	.word	0x00000630


	//----- nvinfo : EIATTR_REQNTID
	.align		4
.L_19:
        /*005c*/ 	.byte	0x04, 0x10
        /*005e*/ 	.short	(.L_21 - .L_20)
.L_20:
        /*0060*/ 	.word	0x00000080
        /*0064*/ 	.word	0x00000001
        /*0068*/ 	.word	0x00000001


	//----- nvinfo : EIATTR_CBANK_PARAM_SIZE
	.align		4
.L_21:
        /*006c*/ 	.byte	0x03, 0x19
        /*006e*/ 	.short	0x0018


	//----- nvinfo : EIATTR_PARAM_CBANK
	.align		4
        /*0070*/ 	.byte	0x04, 0x0a
        /*0072*/ 	.short	(.L_23 - .L_22)
	.align		4
.L_22:
        /*0074*/ 	.word	index@(.nv.constant0.triton_poi_fused_2)
        /*0078*/ 	.short	0x0210
        /*007a*/ 	.short	0x0018


	//----- nvinfo : EIATTR_SW_WAR
	.align		4
.L_23:
        /*007c*/ 	.byte	0x04, 0x36
        /*007e*/ 	.short	(.L_25 - .L_24)
.L_24:
        /*0080*/ 	.word	0x00000008
.L_25:


//--------------------- .nv.callgraph             --------------------------
	.section	.nv.callgraph,"",@"SHT_CUDA_CALLGRAPH"
	.align	4
	.sectionentsize	8
	.align		4
        /*0000*/ 	.word	0x00000000
	.align		4
        /*0004*/ 	.word	0xffffffff
	.align		4
        /*0008*/ 	.word	0x00000000
	.align		4
        /*000c*/ 	.word	0xfffffffe
	.align		4
        /*0010*/ 	.word	0x00000000
	.align		4
        /*0014*/ 	.word	0xfffffffd
	.align		4
        /*0018*/ 	.word	0x00000000
	.align		4
        /*001c*/ 	.word	0xfffffffc


//--------------------- .text.triton_poi_fused_2  --------------------------
	.section	.text.triton_poi_fused_2,"ax",@progbits
	.sectionflags	@"SHF_BARRIERS=1"
	.align	128
        .global         triton_poi_fused_2
        .type           triton_poi_fused_2,@function
        .size           triton_poi_fused_2,(.L_x_1 - triton_poi_fused_2)
        .other          triton_poi_fused_2,@"STO_CUDA_ENTRY STV_DEFAULT"
triton_poi_fused_2:
.text.triton_poi_fused_2:
[----:B------:R-:W0:Y:S01]  /*0000*/  LDC R1, c[0x0][0x28] ;  /* 0x00000a00ff017b82 */ /* 0x000e220000000800 */
[----:B------:R-:W1:Y:S07]  /*0010*/  S2R R0, SR_CTAID.X ;  /* 0x0000000000007919 */ /* 0x000e6e0000002500 */
[----:B------:R-:W2:Y:S01]  /*0020*/  LDC.64 R14, c[0x0][0x210] ;  /* 0x00008400ff0e7b82 */ /* 0x000ea20000000a00 */
[----:B------:R-:W-:Y:S01]  /*0030*/  IMAD.MOV.U32 R19, RZ, RZ, RZ ;  /* 0x000000ffff137224 */ /* 0x000fe200078e00ff */
[----:B------:R-:W-:Y:S01]  /*0040*/  ULDC.64 UR6, c[0x0][0x208] ;  /* 0x0000820000067ab9 */ /* 0x000fe20000000a00 */
[----:B------:R-:W3:Y:S01]  /*0050*/  S2R R21, SR_TID.X ;  /* 0x0000000000157919 */ /* 0x000ee20000002100 */
[----:B------:R-:W4:Y:S01]  /*0060*/  S2R R18, SR_CTAID.Y ;  /* 0x0000000000127919 */ /* 0x000f220000002600 */
[----:B------:R-:W-:-:S02]  /*0070*/  IMAD.MOV.U32 R20, RZ, RZ, RZ ;  /* 0x000000ffff147224 */ /* 0x000fc400078e00ff */
[----:B-1----:R-:W-:Y:S01]  /*0080*/  IMAD.SHL.U32 R0, R0, 0x10, RZ ;  /* 0x0000001000007824 */ /* 0x002fe200078e00ff */
[----:B---3--:R-:W-:-:S04]  /*0090*/  SHF.R.U32.HI R17, RZ, 0x4, R21 ;  /* 0x00000004ff117819 */ /* 0x008fc80000011615 */
[----:B------:R-:W-:Y:S01]  /*00a0*/  LOP3.LUT R6, R0, 0xf, R21, 0xf8, !PT ;  /* 0x0000000f00067812 */ /* 0x000fe200078ef815 */
[----:B----4-:R-:W-:Y:S01]  /*00b0*/  IMAD.SHL.U32 R16, R18, 0x40, RZ ;  /* 0x0000004012107824 */ /* 0x010fe200078e00ff */
[----:B------:R-:W-:Y:S02]  /*00c0*/  SGXT.U32 R17, R17, 0x3 ;  /* 0x000000031111781a */ /* 0x000fe40000000000 */
[----:B------:R-:W-:Y:S02]  /*00d0*/  ISETP.GE.AND P0, PT, R6, 0x9, PT ;  /* 0x000000090600780c */ /* 0x000fe40003f06270 */
[----:B------:R-:W-:Y:S02]  /*00e0*/  LOP3.LUT R2, R16, R17, RZ, 0xfc, !PT ;  /* 0x0000001110027212 */ /* 0x000fe400078efcff */
[----:B------:R-:W-:Y:S02]  /*00f0*/  LOP3.LUT R3, R16, 0x8, R17, 0xfe, !PT ;  /* 0x0000000810037812 */ /* 0x000fe400078efe11 */
[----:B------:R-:W-:Y:S01]  /*0100*/  LOP3.LUT R4, R16, 0x10, R17, 0xfe, !PT ;  /* 0x0000001010047812 */ /* 0x000fe200078efe11 */
[--C-:B------:R-:W-:Y:S01]  /*0110*/  IMAD R27, R2, 0x9, R6.reuse ;  /* 0x00000009021b7824 */ /* 0x100fe200078e0206 */
        /* <DEDUP_REMOVED lines=9> */
[----:B------:R-:W-:-:S02]  /*01b0*/  IMAD R11, R11, 0x9, R6 ;  /* 0x000000090b0b7824 */ /* 0x000fc400078e0206 */
[--C-:B------:R-:W-:Y:S02]  /*01c0*/  IMAD R13, R13, 0x9, R6.reuse ;  /* 0x000000090d0d7824 */ /* 0x100fe400078e0206 */
[----:B------:R-:W-:Y:S02]  /*01d0*/  IMAD R23, R23, 0x9, R6 ;  /* 0x0000000917177824 */ /* 0x000fe400078e0206 */
[----:B--2---:R-:W-:-:S04]  /*01e0*/  IMAD.WIDE R26, R27, 0x4, R14 ;  /* 0x000000041b1a7825 */ /* 0x004fc800078e020e */
[--C-:B------:R-:W-:Y:S01]  /*01f0*/  IMAD.WIDE R2, R3, 0x4, R14.reuse ;  /* 0x0000000403027825 */ /* 0x100fe200078e020e */
[----:B------:R1:W2:Y:S01]  /*0200*/  @!P0 LDG.E.EL R19, desc[UR6][R26.64] ;  /* 0x000000061a138981 */ /* 0x0002a2000c2e1900 */
[----:B------:R-:W-:Y:S02]  /*0210*/  CS2R R24, SRZ ;  /* 0x0000000000187805 */ /* 0x000fe4000001ff00 */
[--C-:B------:R-:W-:Y:S01]  /*0220*/  IMAD.WIDE R4, R5, 0x4, R14.reuse ;  /* 0x0000000405047825 */ /* 0x100fe200078e020e */
[----:B------:R3:W4:Y:S03]  /*0230*/  @!P0 LDG.E.EL R20, desc[UR6][R2.64] ;  /* 0x0000000602148981 */ /* 0x000726000c2e1900 */
[----:B------:R-:W-:-:S04]  /*0240*/  IMAD.WIDE R6, R7, 0x4, R14 ;  /* 0x0000000407067825 */ /* 0x000fc800078e020e */
[----:B------:R-:W-:-:S04]  /*0250*/  IMAD.WIDE R8, R9, 0x4, R14 ;  /* 0x0000000409087825 */ /* 0x000fc800078e020e */
[----:B------:R-:W-:-:S04]  /*0260*/  IMAD.WIDE R10, R11, 0x4, R14 ;  /* 0x000000040b0a7825 */ /* 0x000fc800078e020e */
[--C-:B------:R-:W-:Y:S01]  /*0270*/  IMAD.WIDE R12, R13, 0x4, R14.reuse ;  /* 0x000000040d0c7825 */ /* 0x100fe200078e020e */
[----:B-1----:R-:W-:Y:S01]  /*0280*/  CS2R R26, SRZ ;  /* 0x00000000001a7805 */ /* 0x002fe2000001ff00 */
[----:B------:R-:W5:Y:S02]  /*0290*/  @!P0 LDG.E.EL R24, desc[UR6][R6.64] ;  /* 0x0000000606188981 */ /* 0x000f64000c2e1900 */
[----:B------:R-:W-:Y:S01]  /*02a0*/  IMAD.WIDE R14, R23, 0x4, R14 ;  /* 0x00000004170e7825 */ /* 0x000fe200078e020e */
[----:B------:R-:W-:Y:S01]  /*02b0*/  HFMA2.MMA R23, -RZ, RZ, 0, 0 ;  /* 0x00000000ff177435 */ /* 0x000fe200000001ff */
[----:B------:R-:W5:Y:S02]  /*02c0*/  @!P0 LDG.E.EL R25, desc[UR6][R10.64] ;  /* 0x000000060a198981 */ /* 0x000f64000c2e1900 */
[----:B------:R-:W-:Y:S02]  /*02d0*/  IMAD.MOV.U32 R22, RZ, RZ, RZ ;  /* 0x000000ffff167224 */ /* 0x000fe400078e00ff */
[----:B------:R-:W5:Y:S04]  /*02e0*/  @!P0 LDG.E.EL R27, desc[UR6][R12.64] ;  /* 0x000000060c1b8981 */ /* 0x000f68000c2e1900 */
[----:B------:R-:W5:Y:S04]  /*02f0*/  @!P0 LDG.E.EL R22, desc[UR6][R4.64] ;  /* 0x0000000604168981 */ /* 0x000f68000c2e1900 */
[----:B------:R1:W5:Y:S04]  /*0300*/  @!P0 LDG.E.EL R23, desc[UR6][R8.64] ;  /* 0x0000000608178981 */ /* 0x000368000c2e1900 */
[----:B------:R-:W5:Y:S01]  /*0310*/  @!P0 LDG.E.EL R26, desc[UR6][R14.64] ;  /* 0x000000060e1a8981 */ /* 0x000f62000c2e1900 */
[----:B------:R-:W1:Y:S01]  /*0320*/  S2UR UR5, SR_CgaCtaId ;  /* 0x00000000000579c3 */ /* 0x000e620000008800 */
[----:B---3--:R-:W-:Y:S01]  /*0330*/  IMAD.SHL.U32 R2, R21, 0x40, RZ ;  /* 0x0000004015027824 */ /* 0x008fe200078e00ff */
[----:B------:R-:W-:-:S04]  /*0340*/  UMOV UR4, 0x400 ;  /* 0x0000040000047882 */ /* 0x000fc80000000000 */
[----:B------:R-:W-:-:S04]  /*0350*/  LOP3.LUT R2, R2, 0x3c0, RZ, 0xc0, !PT ;  /* 0x000003c002027812 */ /* 0x000fc800078ec0ff */
[----:B------:R-:W-:Y:S01]  /*0360*/  LOP3.LUT R3, R2, R17, RZ, 0xfc, !PT ;  /* 0x0000001102037212 */ /* 0x000fe200078efcff */
[----:B01----:R-:W-:-:S06]  /*0370*/  UPRMT UR4, UR5, 0x654, UR4 ;  /* 0x0000065405047896 */ /* 0x003fcc0008000004 */
[----:B------:R-:W-:-:S05]  /*0380*/  LEA.HI R2, R2, UR4, RZ, 0x1e ;  /* 0x0000000402027c11 */ /* 0x000fca000f8ff0ff */
[----:B------:R-:W-:Y:S01]  /*0390*/  IMAD R28, R3, 0x4, R2 ;  /* 0x00000004031c7824 */ /* 0x000fe200078e0202 */
[C---:B------:R-:W-:Y:S01]  /*03a0*/  LOP3.LUT R2, R21.reuse, 0x70, RZ, 0xc0, !PT ;  /* 0x0000007015027812 */ /* 0x040fe200078ec0ff */
[----:B------:R-:W-:-:S03]  /*03b0*/  IMAD.SHL.U32 R21, R21, 0x4, RZ ;  /* 0x0000000415157824 */ /* 0x000fc600078e00ff */
[----:B------:R-:W-:Y:S02]  /*03c0*/  IADD3 R3, R2, UR4, RZ ;  /* 0x0000000402037c10 */ /* 0x000fe4000fffe0ff */
[----:B------:R-:W-:-:S05]  /*03d0*/  LOP3.LUT R8, R21, 0x1fc, RZ, 0xc0, !PT ;  /* 0x000001fc15087812 */ /* 0x000fca00078ec0ff */
[----:B------:R-:W-:Y:S01]  /*03e0*/  IMAD R4, R8, 0x4, R3 ;  /* 0x0000000408047824 */ /* 0x000fe200078e0203 */
[----:B------:R-:W-:Y:S02]  /*03f0*/  SHF.R.S32.HI R3, RZ, 0x19, R18 ;  /* 0x00000019ff037819 */ /* 0x000fe40000011412 */
[----:B------:R-:W-:Y:S02]  /*0400*/  LOP3.LUT R16, R16, 0x3c, R21, 0xf8, !PT ;  /* 0x0000003c10107812 */ /* 0x000fe400078ef815 */
[----:B------:R-:W-:-:S04]  /*0410*/  SGXT R3, R3, 0x1 ;  /* 0x000000010303781a */ /* 0x000fc80000000200 */
[----:B------:R-:W-:Y:S02]  /*0420*/  LEA.HI R9, R3, R16, RZ, 0x4 ;  /* 0x0000001003097211 */ /* 0x000fe400078f20ff */
[----:B------:R-:W0:Y:S02]  /*0430*/  LDC.64 R2, c[0x0][0x218] ;  /* 0x00008600ff027b82 */ /* 0x000e240000000a00 */
[----:B------:R-:W-:Y:S02]  /*0440*/  LOP3.LUT R11, R9, 0xfffffff0, RZ, 0xc0, !PT ;  /* 0xfffffff0090b7812 */ /* 0x000fe400078ec0ff */
[----:B------:R-:W-:Y:S02]  /*0450*/  SHF.R.S32.HI R10, RZ, 0x4, R9 ;  /* 0x00000004ff0a7819 */ /* 0x000fe40000011409 */
[----:B------:R-:W-:Y:S01]  /*0460*/  LOP3.LUT R9, R0, R17, RZ, 0xfc, !PT ;  /* 0x0000001100097212 */ /* 0x000fe200078efcff */
[----:B------:R-:W-:Y:S01]  /*0470*/  IMAD.IADD R11, R16, 0x1, -R11 ;  /* 0x00000001100b7824 */ /* 0x000fe200078e0a0b */
[----:B------:R-:W-:-:S02]  /*0480*/  LOP3.LUT R0, R0, 0x8, R17, 0xfe, !PT ;  /* 0x0000000800007812 */ /* 0x000fc400078efe11 */
[----:B------:R-:W-:Y:S01]  /*0490*/  LOP3.LUT R13, R8, 0x200, RZ, 0xfc, !PT ;  /* 0x00000200080d7812 */ /* 0x000fe200078efcff */
[----:B------:R-:W-:Y:S01]  /*04a0*/  IMAD R12, R10, 0x90, R11 ;  /* 0x000000900a0c7824 */ /* 0x000fe200078e020b */
[C---:B------:R-:W-:Y:S02]  /*04b0*/  ISETP.GE.AND P1, PT, R9.reuse, 0x9, PT ;  /* 0x000000090900780c */ /* 0x040fe40003f26270 */
[----:B------:R-:W-:Y:S01]  /*04c0*/  ISETP.GE.AND P0, PT, R0, 0x9, PT ;  /* 0x000000090000780c */ /* 0x000fe20003f06270 */
[----:B------:R-:W-:Y:S01]  /*04d0*/  IMAD R11, R9, 0x10, R12 ;  /* 0x00000010090b7824 */ /* 0x000fe200078e020c */
[----:B------:R-:W-:-:S04]  /*04e0*/  SHF.R.U32.HI R13, RZ, 0x2, R13 ;  /* 0x00000002ff0d7819 */ /* 0x000fc8000001160d */
[----:B------:R-:W-:Y:S01]  /*04f0*/  LOP3.LUT R13, R13, 0xf0, RZ, 0xc0, !PT ;  /* 0x000000f00d0d7812 */ /* 0x000fe200078ec0ff */
[----:B0-----:R-:W-:-:S03]  /*0500*/  IMAD.WIDE R10, R11, 0x4, R2 ;  /* 0x000000040b0a7825 */ /* 0x001fc600078e0202 */
[----:B------:R-:W-:-:S05]  /*0510*/  IADD3 R13, R13, UR4, RZ ;  /* 0x000000040d0d7c10 */ /* 0x000fca000fffe0ff */
[----:B------:R-:W-:Y:S01]  /*0520*/  IMAD R13, R8, 0x4, R13 ;  /* 0x00000004080d7824 */ /* 0x000fe200078e020d */
[----:B--2---:R-:W-:Y:S04]  /*0530*/  STS [R28], R19 ;  /* 0x000000131c007388 */ /* 0x004fe80000000800 */
[----:B----4-:R-:W-:Y:S04]  /*0540*/  STS [R28+0x20], R20 ;  /* 0x000020141c007388 */ /* 0x010fe80000000800 */
[----:B-----5:R-:W-:Y:S04]  /*0550*/  STS [R28+0x60], R24 ;  /* 0x000060181c007388 */ /* 0x020fe80000000800 */
[----:B------:R-:W-:Y:S04]  /*0560*/  STS [R28+0xa0], R25 ;  /* 0x0000a0191c007388 */ /* 0x000fe80000000800 */
[----:B------:R-:W-:Y:S04]  /*0570*/  STS [R28+0xc0], R27 ;  /* 0x0000c01b1c007388 */ /* 0x000fe80000000800 */
[----:B------:R-:W-:Y:S04]  /*0580*/  STS [R28+0x40], R22 ;  /* 0x000040161c007388 */ /* 0x000fe80000000800 */
[----:B------:R-:W-:Y:S04]  /*0590*/  STS [R28+0x80], R23 ;  /* 0x000080171c007388 */ /* 0x000fe80000000800 */
[----:B------:R-:W-:Y:S01]  /*05a0*/  STS [R28+0xe0], R26 ;  /* 0x0000e01a1c007388 */ /* 0x000fe20000000800 */
[----:B------:R-:W-:Y:S06]  /*05b0*/  BAR.SYNC.DEFER_BLOCKING 0x0 ;  /* 0x0000000000007b1d */ /* 0x000fec0000010000 */
[----:B------:R-:W0:Y:S04]  /*05c0*/  LDS.128 R4, [R4] ;  /* 0x0000000004047984 */ /* 0x000e280000000c00 */
[----:B0-----:R0:W-:Y:S02]  /*05d0*/  @!P1 STG.E.128 desc[UR6][R10.64], R4 ;  /* 0x000000040a009986 */ /* 0x0011e4000c101d06 */
[----:B0-----:R-:W-:Y:S05]  /*05e0*/  @P0 EXIT ;  /* 0x000000000000094d */ /* 0x001fea0003800000 */
[----:B0-----:R-:W0:Y:S01]  /*05f0*/  LDS.128 R8, [R13+0x800] ;  /* 0x000800000d087984 */ /* 0x001e220000000c00 */
[----:B------:R-:W-:-:S04]  /*0600*/  IMAD R5, R0, 0x10, R12 ;  /* 0x0000001000057824 */ /* 0x000fc800078e020c */
[----:B------:R-:W-:-:S05]  /*0610*/  IMAD.WIDE R2, R5, 0x4, R2 ;  /* 0x0000000405027825 */ /* 0x000fca00078e0202 */
[----:B0-----:R-:W-:Y:S01]  /*0620*/  STG.E.128 desc[UR6][R2.64], R8 ;  /* 0x0000000802007986 */ /* 0x001fe2000c101d06 */
[----:B------:R-:W-:Y:S05]  /*0630*/  EXIT ;  /* 0x000000000000794d */ /* 0x000fea0003800000 */
.L_x_0:
[----:B------:R-:W-:-:S00]  /*0640*/  BRA `(.L_x_0) ;  /* 0xfffffffc00fc7947 */ /* 0x000fc0000383ffff */
[----:B------:R-:W-:-:S00]  /*0650*/  NOP ;  /* 0x0000000000007918 */ /* 0x000fc00000000000 */
        /* <DEDUP_REMOVED lines=10> */
.L_x_1:


//--------------------- .nv.shared.triton_poi_fused_2 --------------------------
	.section	.nv.shared.triton_poi_fused_2,"aw",@nobits
	.sectionflags	@""
	.align	16
	.zero		1024


//--------------------- .nv.constant0.triton_poi_fused_2 --------------------------
	.section	.nv.constant0.triton_poi_fused_2,"a",@progbits
	.sectionflags	@""
	.align	4
.nv.constant0.triton_poi_fused_2:
	.zero		552
